	.headerflags	@"EF_CUDA_TEXMODE_UNIFIED EF_CUDA_64BIT_ADDRESS EF_CUDA_ACCELERATORS EF_CUDA_SM90 EF_CUDA_VIRTUAL_SM(EF_CUDA_SM90)"
	.elftype	@"ET_EXEC"


//--------------------- .nv.info                  --------------------------
	.section	.nv.info,"",@"SHT_CUDA_INFO"
	.align	4


	//----- nvinfo : EIATTR_REGCOUNT
	.align		4
        /*0000*/ 	.byte	0x04, 0x2f
        /*0002*/ 	.short	(.L_3 - .L_2)
	.align		4
.L_2:
        /*0004*/ 	.word	index@(triton_poi_fused__native_batch_norm_legit_no_training_relu_27)
        /*0008*/ 	.word	0x00000012


	//----- nvinfo : EIATTR_MIN_STACK_SIZE
	.align		4
.L_3:
        /*000c*/ 	.byte	0x04, 0x12
        /*000e*/ 	.short	(.L_5 - .L_4)
	.align		4
.L_4:
        /*0010*/ 	.word	index@(triton_poi_fused__native_batch_norm_legit_no_training_relu_27)
        /*0014*/ 	.word	0x00000000


	//----- nvinfo : EIATTR_FRAME_SIZE
	.align		4
.L_5:
        /*0018*/ 	.byte	0x04, 0x11
        /*001a*/ 	.short	(.L_7 - .L_6)
	.align		4
.L_6:
        /*001c*/ 	.word	index@(triton_poi_fused__native_batch_norm_legit_no_training_relu_27)
        /*0020*/ 	.word	0x00000000


	//----- nvinfo : EIATTR_MIN_STACK_SIZE
	.align		4
.L_7:
        /*0024*/ 	.byte	0x04, 0x12
        /*0026*/ 	.short	(.L_9 - .L_8)
	.align		4
.L_8:
        /*0028*/ 	.word	index@(triton_poi_fused__native_batch_norm_legit_no_training_relu_27)
        /*002c*/ 	.word	0x00000000
.L_9:


//--------------------- .nv.info.triton_poi_fused__native_batch_norm_legit_no_training_relu_27 --------------------------
	.section	.nv.info.triton_poi_fused__native_batch_norm_legit_no_training_relu_27,"",@"SHT_CUDA_INFO"
	.sectionflags	@""
	.align	4


	//----- nvinfo : EIATTR_CUDA_API_VERSION
	.align		4
        /*0000*/ 	.byte	0x04, 0x37
        /*0002*/ 	.short	(.L_11 - .L_10)
.L_10:
        /*0004*/ 	.word	0x0000007c


	//----- nvinfo : EIATTR_KPARAM_INFO
	.align		4
.L_11:
        /*0008*/ 	.byte	0x04, 0x17
        /*000a*/ 	.short	(.L_13 - .L_12)
.L_12:
        /*000c*/ 	.word	0x00000000
        /*0010*/ 	.short	0x0006
        /*0012*/ 	.short	0x0030
        /*0014*/ 	.byte	0x00, 0xf0, 0x11, 0x00


	//----- nvinfo : EIATTR_KPARAM_INFO
	.align		4
.L_13:
        /*0018*/ 	.byte	0x04, 0x17
        /*001a*/ 	.short	(.L_15 - .L_14)
.L_14:
        /*001c*/ 	.word	0x00000000
        /*0020*/ 	.short	0x0005
        /*0022*/ 	.short	0x0028
        /*0024*/ 	.byte	0x00, 0xf4, 0x21, 0x00


	//----- nvinfo : EIATTR_KPARAM_INFO
	.align		4
.L_15:
        /*0028*/ 	.byte	0x04, 0x17
        /*002a*/ 	.short	(.L_17 - .L_16)
.L_16:
        /*002c*/ 	.word	0x00000000
        /*0030*/ 	.short	0x0004
        /*0032*/ 	.short	0x0020
        /*0034*/ 	.byte	0x00, 0xf4, 0x21, 0x00


	//----- nvinfo : EIATTR_KPARAM_INFO
	.align		4
.L_17:
        /*0038*/ 	.byte	0x04, 0x17
        /*003a*/ 	.short	(.L_19 - .L_18)
.L_18:
        /*003c*/ 	.word	0x00000000
        /*0040*/ 	.short	0x0003
        /*0042*/ 	.short	0x0018
        /*0044*/ 	.byte	0x00, 0xf4, 0x21, 0x00


	//----- nvinfo : EIATTR_KPARAM_INFO
	.align		4
.L_19:
        /*0048*/ 	.byte	0x04, 0x17
        /*004a*/ 	.short	(.L_21 - .L_20)
.L_20:
        /*004c*/ 	.word	0x00000000
        /*0050*/ 	.short	0x0002
        /*0052*/ 	.short	0x0010
        /*0054*/ 	.byte	0x00, 0xf4, 0x21, 0x00


	//----- nvinfo : EIATTR_KPARAM_INFO
	.align		4
.L_21:
        /*0058*/ 	.byte	0x04, 0x17
        /*005a*/ 	.short	(.L_23 - .L_22)
.L_22:
        /*005c*/ 	.word	0x00000000
        /*0060*/ 	.short	0x0001
        /*0062*/ 	.short	0x0008
        /*0064*/ 	.byte	0x00, 0xf4, 0x21, 0x00


	//----- nvinfo : EIATTR_KPARAM_INFO
	.align		4
.L_23:
        /*0068*/ 	.byte	0x04, 0x17
        /*006a*/ 	.short	(.L_25 - .L_24)
.L_24:
        /*006c*/ 	.word	0x00000000
        /*0070*/ 	.short	0x0000
        /*0072*/ 	.short	0x0000
        /*0074*/ 	.byte	0x00, 0xf4, 0x21, 0x00


	//----- nvinfo : EIATTR_SPARSE_MMA_MASK
	.align		4
.L_25:
        /*0078*/ 	.byte	0x03, 0x50
        /*007a*/ 	.short	0x0000


	//----- nvinfo : EIATTR_MAXREG_COUNT
	.align		4
        /*007c*/ 	.byte	0x03, 0x1b
        /*007e*/ 	.short	0x00ff


	//----- nvinfo : EIATTR_EXIT_INSTR_OFFSETS
	.align		4
        /*0080*/ 	.byte	0x04, 0x1c
        /*0082*/ 	.short	(.L_27 - .L_26)


	//   ....[0]....
.L_26:
        /*0084*/ 	.word	0x000003d0


	//----- nvinfo : EIATTR_REQNTID
	.align		4
.L_27:
        /*0088*/ 	.byte	0x04, 0x10
        /*008a*/ 	.short	(.L_29 - .L_28)
.L_28:
        /*008c*/ 	.word	0x00000080
        /*0090*/ 	.word	0x00000001
        /*0094*/ 	.word	0x00000001


	//----- nvinfo : EIATTR_CBANK_PARAM_SIZE
	.align		4
.L_29:
        /*0098*/ 	.byte	0x03, 0x19
        /*009a*/ 	.short	0x0034


	//----- nvinfo : EIATTR_PARAM_CBANK
	.align		4
        /*009c*/ 	.byte	0x04, 0x0a
        /*009e*/ 	.short	(.L_31 - .L_30)
	.align		4
.L_30:
        /*00a0*/ 	.word	index@(.nv.constant0.triton_poi_fused__native_batch_norm_legit_no_training_relu_27)
        /*00a4*/ 	.short	0x0210
        /*00a6*/ 	.short	0x0034


	//----- nvinfo : EIATTR_SW_WAR
	.align		4
.L_31:
        /*00a8*/ 	.byte	0x04, 0x36
        /*00aa*/ 	.short	(.L_33 - .L_32)
.L_32:
        /*00ac*/ 	.word	0x00000008
.L_33:


//--------------------- .nv.callgraph             --------------------------
	.section	.nv.callgraph,"",@"SHT_CUDA_CALLGRAPH"
	.align	4
	.sectionentsize	8
	.align		4
        /*0000*/ 	.word	0x00000000
	.align		4
        /*0004*/ 	.word	0xffffffff
	.align		4
        /*0008*/ 	.word	0x00000000
	.align		4
        /*000c*/ 	.word	0xfffffffe
	.align		4
        /*0010*/ 	.word	0x00000000
	.align		4
        /*0014*/ 	.word	0xfffffffd
	.align		4
        /*0018*/ 	.word	0x00000000
	.align		4
        /*001c*/ 	.word	0xfffffffc


//--------------------- .nv.constant4             --------------------------
	.section	.nv.constant4,"a",@progbits
	.align	8
	.align		8
.nv.constant4:
        /*0000*/ 	.dword	_$_str
	.align		8
        /*0008*/ 	.dword	_$_str_$_2


//--------------------- .text.triton_poi_fused__native_batch_norm_legit_no_training_relu_27 --------------------------
	.section	.text.triton_poi_fused__native_batch_norm_legit_no_training_relu_27,"ax",@progbits
	.align	128
        .global         triton_poi_fused__native_batch_norm_legit_no_training_relu_27
        .type           triton_poi_fused__native_batch_norm_legit_no_training_relu_27,@function
        .size           triton_poi_fused__native_batch_norm_legit_no_training_relu_27,(.L_x_1 - triton_poi_fused__native_batch_norm_legit_no_training_relu_27)
        .other          triton_poi_fused__native_batch_norm_legit_no_training_relu_27,@"STO_CUDA_ENTRY STV_DEFAULT"
triton_poi_fused__native_batch_norm_legit_no_training_relu_27:
.text.triton_poi_fused__native_batch_norm_legit_no_training_relu_27:
[----:B------:R-:W-:Y:S01]  /*0000*/  LDC R1, c[0x0][0x28] ;  /* 0x00000a00ff017b82 */ /* 0x000fe20000000800 */
[----:B------:R-:W1:Y:S07]  /*0010*/  S2R R0, SR_TID.X ;  /* 0x0000000000007919 */ /* 0x000e6e0000002100 */
[----:B------:R-:W2:Y:S01]  /*0020*/  LDC.64 R2, c[0x0][0x220] ;  /* 0x00008800ff027b82 */ /* 0x000ea20000000a00 */
[----:B------:R-:W-:Y:S01]  /*0030*/  ULDC.64 UR4, c[0x0][0x208] ;  /* 0x0000820000047ab9 */ /* 0x000fe20000000a00 */
[----:B------:R-:W3:Y:S06]  /*0040*/  S2R R7, SR_CTAID.X ;  /* 0x0000000000077919 */ /* 0x000eec0000002500 */
[----:B------:R-:W4:Y:S08]  /*0050*/  LDC.64 R8, c[0x0][0x228] ;  /* 0x00008a00ff087b82 */ /* 0x000f300000000a00 */
[----:B------:R-:W5:Y:S01]  /*0060*/  LDC.64 R10, c[0x0][0x230] ;  /* 0x00008c00ff0a7b82 */ /* 0x000f620000000a00 */
[----:B-1----:R-:W-:-:S02]  /*0070*/  SHF.L.U32 R0, R0, 0x1, RZ ;  /* 0x0000000100007819 */ /* 0x002fc400000006ff */
[----:B---3--:R-:W-:Y:S02]  /*0080*/  SHF.R.S32.HI R5, RZ, 0x17, R7 ;  /* 0x00000017ff057819 */ /* 0x008fe40000011407 */
[----:B------:R-:W-:Y:S02]  /*0090*/  LOP3.LUT R0, R0, 0xfe, RZ, 0xc0, !PT ;  /* 0x000000fe00007812 */ /* 0x000fe400078ec0ff */
[----:B------:R-:W-:Y:S02]  /*00a0*/  SGXT R5, R5, 0x1 ;  /* 0x000000010505781a */ /* 0x000fe40000000200 */
[----:B------:R-:W-:Y:S02]  /*00b0*/  LEA R0, R7, R0, 0x8 ;  /* 0x0000000007007211 */ /* 0x000fe400078e40ff */
[----:B------:R-:W1:Y:S02]  /*00c0*/  LDC.64 R6, c[0x0][0x218] ;  /* 0x00008600ff067b82 */ /* 0x000e640000000a00 */
[----:B------:R-:W-:-:S04]  /*00d0*/  LEA.HI R5, R5, R0, RZ, 0xb ;  /* 0x0000000005057211 */ /* 0x000fc800078f58ff */
[----:B------:R-:W-:-:S04]  /*00e0*/  LOP3.LUT R5, R5, 0xfffff800, RZ, 0xc0, !PT ;  /* 0xfffff80005057812 */ /* 0x000fc800078ec0ff */
[----:B------:R-:W-:Y:S02]  /*00f0*/  IADD3 R13, R0, -R5, RZ ;  /* 0x80000005000d7210 */ /* 0x000fe40007ffe0ff */
[----:B------:R-:W3:Y:S03]  /*0100*/  LDC.64 R4, c[0x0][0x210] ;  /* 0x00008400ff047b82 */ /* 0x000ee60000000a00 */
[----:B--2---:R-:W-:-:S06]  /*0110*/  IMAD.WIDE R2, R13, 0x4, R2 ;  /* 0x000000040d027825 */ /* 0x004fcc00078e0202 */
[----:B------:R-:W2:Y:S01]  /*0120*/  LDG.E.EL.64 R2, desc[UR4][R2.64] ;  /* 0x0000000402027981 */ /* 0x000ea2000c2e1b00 */
[----:B-1----:R-:W-:-:S04]  /*0130*/  IMAD.WIDE R6, R13, 0x4, R6 ;  /* 0x000000040d067825 */ /* 0x002fc800078e0206 */
[C---:B----4-:R-:W-:Y:S02]  /*0140*/  IMAD.WIDE R8, R13.reuse, 0x4, R8 ;  /* 0x000000040d087825 */ /* 0x050fe400078e0208 */
[----:B------:R-:W4:Y:S02]  /*0150*/  LDG.E.EL.64 R6, desc[UR4][R6.64] ;  /* 0x0000000406067981 */ /* 0x000f24000c2e1b00 */
[----:B-----5:R-:W-:Y:S02]  /*0160*/  IMAD.WIDE R10, R13, 0x4, R10 ;  /* 0x000000040d0a7825 */ /* 0x020fe400078e020a */
[----:B------:R-:W5:Y:S02]  /*0170*/  LDG.E.EL.64 R8, desc[UR4][R8.64] ;  /* 0x0000000408087981 */ /* 0x000f64000c2e1b00 */
[----:B---3--:R-:W-:Y:S02]  /*0180*/  IMAD.WIDE R4, R0, 0x4, R4 ;  /* 0x0000000400047825 */ /* 0x008fe400078e0204 */
[----:B------:R-:W5:Y:S04]  /*0190*/  LDG.E.EL.64 R10, desc[UR4][R10.64] ;  /* 0x000000040a0a7981 */ /* 0x000f68000c2e1b00 */
[----:B------:R-:W4:Y:S01]  /*01a0*/  LDG.E.64 R4, desc[UR4][R4.64] ;  /* 0x0000000404047981 */ /* 0x000f22000c1e1b00 */
[----:B------:R-:W-:Y:S01]  /*01b0*/  HFMA2.MMA R14, -RZ, RZ, 1.625, 0 ;  /* 0x3e800000ff0e7435 */ /* 0x000fe200000001ff */
[----:B--2---:R-:W-:Y:S01]  /*01c0*/  FADD R2, R2, 9.9999997473787516356e-06 ;  /* 0x3727c5ac02027421 */ /* 0x004fe20000000000 */
[----:B------:R-:W-:-:S03]  /*01d0*/  FADD R3, R3, 9.9999997473787516356e-06 ;  /* 0x3727c5ac03037421 */ /* 0x000fc60000000000 */
[----:B------:R-:W1:Y:S08]  /*01e0*/  MUFU.SQRT R12, R2 ;  /* 0x00000002000c7308 */ /* 0x000e700000002000 */
[----:B------:R2:W3:Y:S01]  /*01f0*/  MUFU.SQRT R13, R3 ;  /* 0x00000003000d7308 */ /* 0x0004e20000002000 */
[C---:B-1----:R-:W-:Y:S02]  /*0200*/  FSETP.GT.AND P0, PT, R12.reuse, 8.50705917302346158658e+37, PT ;  /* 0x7e8000000c00780b */ /* 0x042fe40003f04000 */
[----:B------:R-:W-:Y:S01]  /*0210*/  FSETP.GEU.AND P2, PT, R12, 1.175494350822287508e-38, PT ;  /* 0x008000000c00780b */ /* 0x000fe20003f4e000 */
[----:B--2---:R-:W1:Y:S01]  /*0220*/  LDC.64 R2, c[0x0][0x238] ;  /* 0x00008e00ff027b82 */ /* 0x004e620000000a00 */
[----:B---3--:R-:W-:-:S02]  /*0230*/  FSETP.GT.AND P1, PT, R13, 8.50705917302346158658e+37, PT ;  /* 0x7e8000000d00780b */ /* 0x008fc40003f24000 */
[----:B------:R-:W-:-:S07]  /*0240*/  FSETP.GEU.AND P3, PT, R13, 1.175494350822287508e-38, PT ;  /* 0x008000000d00780b */ /* 0x000fce0003f6e000 */
[----:B------:R-:W-:-:S04]  /*0250*/  @P0 FMUL R12, R12, 0.25 ;  /* 0x3e8000000c0c0820 */ /* 0x000fc80000400000 */
[----:B------:R-:W-:Y:S01]  /*0260*/  @!P2 FMUL R12, R12, 16777216 ;  /* 0x4b8000000c0ca820 */ /* 0x000fe20000400000 */
[----:B------:R-:W-:-:S04]  /*0270*/  @P1 FMUL R13, R13, 0.25 ;  /* 0x3e8000000d0d1820 */ /* 0x000fc80000400000 */
[----:B------:R-:W-:Y:S01]  /*0280*/  @!P3 FMUL R13, R13, 16777216 ;  /* 0x4b8000000d0db820 */ /* 0x000fe20000400000 */
[----:B------:R-:W2:Y:S01]  /*0290*/  MUFU.RCP R12, R12 ;  /* 0x0000000c000c7308 */ /* 0x000ea20000001000 */
[----:B------:R-:W-:-:S07]  /*02a0*/  FSEL R15, R14, 1, P0 ;  /* 0x3f8000000e0f7808 */ /* 0x000fce0000000000 */
[----:B------:R-:W3:Y:S01]  /*02b0*/  MUFU.RCP R13, R13 ;  /* 0x0000000d000d7308 */ /* 0x000ee20000001000 */
[----:B------:R-:W-:Y:S01]  /*02c0*/  FSEL R14, R14, 1, P1 ;  /* 0x3f8000000e0e7808 */ /* 0x000fe20000800000 */
[----:B------:R-:W-:-:S04]  /*02d0*/  @!P2 FMUL R15, R15, 16777216 ;  /* 0x4b8000000f0fa820 */ /* 0x000fc80000400000 */
[----:B------:R-:W-:Y:S01]  /*02e0*/  @!P3 FMUL R14, R14, 16777216 ;  /* 0x4b8000000e0eb820 */ /* 0x000fe20000400000 */
[----:B----4-:R-:W-:Y:S01]  /*02f0*/  FADD R5, R5, -R7 ;  /* 0x8000000705057221 */ /* 0x010fe20000000000 */
[----:B------:R-:W-:Y:S01]  /*0300*/  FADD R4, R4, -R6 ;  /* 0x8000000604047221 */ /* 0x000fe20000000000 */
[----:B--2---:R-:W-:Y:S01]  /*0310*/  FMUL R15, R12, R15 ;  /* 0x0000000f0c0f7220 */ /* 0x004fe20000400000 */
[----:B---3--:R-:W-:-:S03]  /*0320*/  FMUL R14, R13, R14 ;  /* 0x0000000e0d0e7220 */ /* 0x008fc60000400000 */
[----:B------:R-:W-:Y:S01]  /*0330*/  FMUL R15, R4, R15 ;  /* 0x0000000f040f7220 */ /* 0x000fe20000400000 */
[----:B------:R-:W-:-:S03]  /*0340*/  FMUL R14, R5, R14 ;  /* 0x0000000e050e7220 */ /* 0x000fc60000400000 */
[----:B-----5:R-:W-:Y:S01]  /*0350*/  FFMA R8, R8, R15, R10 ;  /* 0x0000000f08087223 */ /* 0x020fe2000000000a */
[----:B------:R-:W-:-:S04]  /*0360*/  FFMA R9, R9, R14, R11 ;  /* 0x0000000e09097223 */ /* 0x000fc8000000000b */
[----:B------:R-:W-:Y:S02]  /*0370*/  FSETP.GEU.AND P0, PT, R8, RZ, PT ;  /* 0x000000ff0800720b */ /* 0x000fe40003f0e000 */
[C---:B------:R-:W-:Y:S01]  /*0380*/  FSETP.GEU.AND P1, PT, R9.reuse, RZ, PT ;  /* 0x000000ff0900720b */ /* 0x040fe20003f2e000 */
[----:B-1----:R-:W-:Y:S01]  /*0390*/  IMAD.WIDE R2, R0, 0x4, R2 ;  /* 0x0000000400027825 */ /* 0x002fe200078e0202 */
[----:B------:R-:W-:Y:S02]  /*03a0*/  FSEL R8, R8, RZ, P0 ;  /* 0x000000ff08087208 */ /* 0x000fe40000000000 */
[----:B------:R-:W-:-:S05]  /*03b0*/  FSEL R9, R9, RZ, P1 ;  /* 0x000000ff09097208 */ /* 0x000fca0000800000 */
[----:B------:R-:W-:Y:S01]  /*03c0*/  STG.E.64 desc[UR4][R2.64], R8 ;  /* 0x0000000802007986 */ /* 0x000fe2000c101b04 */
[----:B------:R-:W-:Y:S05]  /*03d0*/  EXIT ;  /* 0x000000000000794d */ /* 0x000fea0003800000 */
.L_x_0:
[----:B------:R-:W-:-:S00]  /*03e0*/  BRA `(.L_x_0) ;  /* 0xfffffffc00fc7947 */ /* 0x000fc0000383ffff */
[----:B------:R-:W-:-:S00]  /*03f0*/  NOP ;  /* 0x0000000000007918 */ /* 0x000fc00000000000 */
        /* <DEDUP_REMOVED lines=8> */
.L_x_1:


//--------------------- .nv.global.init           --------------------------
	.section	.nv.global.init,"aw",@progbits
.nv.global.init:
	.type		_$_str,@object
	.size		_$_str,(_$_str_$_2 - _$_str)
_$_str:
        /*0000*/ 	.byte	0x5f, 0x5f, 0x43, 0x55, 0x44, 0x41, 0x5f, 0x46, 0x54, 0x5a, 0x00
	.type		_$_str_$_2,@object
	.size		_$_str_$_2,(.L_1 - _$_str_$_2)
_$_str_$_2:
        /*000b*/ 	.byte	0x5f, 0x5f, 0x43, 0x55, 0x44, 0x41, 0x5f, 0x50, 0x52, 0x45, 0x43, 0x5f, 0x53, 0x51, 0x52, 0x54
        /*001b*/ 	.byte	0x00
.L_1:


//--------------------- .nv.constant0.triton_poi_fused__native_batch_norm_legit_no_training_relu_27 --------------------------
	.section	.nv.constant0.triton_poi_fused__native_batch_norm_legit_no_training_relu_27,"a",@progbits
	.sectionflags	@""
	.align	4
.nv.constant0.triton_poi_fused__native_batch_norm_legit_no_training_relu_27:
	.zero		580
